	.headerflags	@"EF_CUDA_TEXMODE_UNIFIED EF_CUDA_64BIT_ADDRESS EF_CUDA_ACCELERATORS EF_CUDA_SM90 EF_CUDA_VIRTUAL_SM(EF_CUDA_SM90)"
	.elftype	@"ET_EXEC"


//--------------------- .nv.info                  --------------------------
	.section	.nv.info,"",@"SHT_CUDA_INFO"
	.align	4


	//----- nvinfo : EIATTR_REGCOUNT
	.align		4
        /*0000*/ 	.byte	0x04, 0x2f
        /*0002*/ 	.short	(.L_3 - .L_2)
	.align		4
.L_2:
        /*0004*/ 	.word	index@(triton_poi_fused__native_batch_norm_legit_no_training_relu_9)
        /*0008*/ 	.word	0x00000020


	//----- nvinfo : EIATTR_MIN_STACK_SIZE
	.align		4
.L_3:
        /*000c*/ 	.byte	0x04, 0x12
        /*000e*/ 	.short	(.L_5 - .L_4)
	.align		4
.L_4:
        /*0010*/ 	.word	index@(triton_poi_fused__native_batch_norm_legit_no_training_relu_9)
        /*0014*/ 	.word	0x00000000


	//----- nvinfo : EIATTR_FRAME_SIZE
	.align		4
.L_5:
        /*0018*/ 	.byte	0x04, 0x11
        /*001a*/ 	.short	(.L_7 - .L_6)
	.align		4
.L_6:
        /*001c*/ 	.word	index@(triton_poi_fused__native_batch_norm_legit_no_training_relu_9)
        /*0020*/ 	.word	0x00000000


	//----- nvinfo : EIATTR_MIN_STACK_SIZE
	.align		4
.L_7:
        /*0024*/ 	.byte	0x04, 0x12
        /*0026*/ 	.short	(.L_9 - .L_8)
	.align		4
.L_8:
        /*0028*/ 	.word	index@(triton_poi_fused__native_batch_norm_legit_no_training_relu_9)
        /*002c*/ 	.word	0x00000000
.L_9:


//--------------------- .nv.info.triton_poi_fused__native_batch_norm_legit_no_training_relu_9 --------------------------
	.section	.nv.info.triton_poi_fused__native_batch_norm_legit_no_training_relu_9,"",@"SHT_CUDA_INFO"
	.sectionflags	@""
	.align	4


	//----- nvinfo : EIATTR_CUDA_API_VERSION
	.align		4
        /*0000*/ 	.byte	0x04, 0x37
        /*0002*/ 	.short	(.L_11 - .L_10)
.L_10:
        /*0004*/ 	.word	0x0000007c


	//----- nvinfo : EIATTR_KPARAM_INFO
	.align		4
.L_11:
        /*0008*/ 	.byte	0x04, 0x17
        /*000a*/ 	.short	(.L_13 - .L_12)
.L_12:
        /*000c*/ 	.word	0x00000000
        /*0010*/ 	.short	0x0006
        /*0012*/ 	.short	0x0030
        /*0014*/ 	.byte	0x00, 0xf0, 0x11, 0x00


	//----- nvinfo : EIATTR_KPARAM_INFO
	.align		4
.L_13:
        /*0018*/ 	.byte	0x04, 0x17
        /*001a*/ 	.short	(.L_15 - .L_14)
.L_14:
        /*001c*/ 	.word	0x00000000
        /*0020*/ 	.short	0x0005
        /*0022*/ 	.short	0x0028
        /*0024*/ 	.byte	0x00, 0xf4, 0x21, 0x00


	//----- nvinfo : EIATTR_KPARAM_INFO
	.align		4
.L_15:
        /*0028*/ 	.byte	0x04, 0x17
        /*002a*/ 	.short	(.L_17 - .L_16)
.L_16:
        /*002c*/ 	.word	0x00000000
        /*0030*/ 	.short	0x0004
        /*0032*/ 	.short	0x0020
        /*0034*/ 	.byte	0x00, 0xf4, 0x21, 0x00


	//----- nvinfo : EIATTR_KPARAM_INFO
	.align		4
.L_17:
        /*0038*/ 	.byte	0x04, 0x17
        /*003a*/ 	.short	(.L_19 - .L_18)
.L_18:
        /*003c*/ 	.word	0x00000000
        /*0040*/ 	.short	0x0003
        /*0042*/ 	.short	0x0018
        /*0044*/ 	.byte	0x00, 0xf4, 0x21, 0x00


	//----- nvinfo : EIATTR_KPARAM_INFO
	.align		4
.L_19:
        /*0048*/ 	.byte	0x04, 0x17
        /*004a*/ 	.short	(.L_21 - .L_20)
.L_20:
        /*004c*/ 	.word	0x00000000
        /*0050*/ 	.short	0x0002
        /*0052*/ 	.short	0x0010
        /*0054*/ 	.byte	0x00, 0xf4, 0x21, 0x00


	//----- nvinfo : EIATTR_KPARAM_INFO
	.align		4
.L_21:
        /*0058*/ 	.byte	0x04, 0x17
        /*005a*/ 	.short	(.L_23 - .L_22)
.L_22:
        /*005c*/ 	.word	0x00000000
        /*0060*/ 	.short	0x0001
        /*0062*/ 	.short	0x0008
        /*0064*/ 	.byte	0x00, 0xf4, 0x21, 0x00


	//----- nvinfo : EIATTR_KPARAM_INFO
	.align		4
.L_23:
        /*0068*/ 	.byte	0x04, 0x17
        /*006a*/ 	.short	(.L_25 - .L_24)
.L_24:
        /*006c*/ 	.word	0x00000000
        /*0070*/ 	.short	0x0000
        /*0072*/ 	.short	0x0000
        /*0074*/ 	.byte	0x00, 0xf4, 0x21, 0x00


	//----- nvinfo : EIATTR_SPARSE_MMA_MASK
	.align		4
.L_25:
        /*0078*/ 	.byte	0x03, 0x50
        /*007a*/ 	.short	0x0000


	//----- nvinfo : EIATTR_MAXREG_COUNT
	.align		4
        /*007c*/ 	.byte	0x03, 0x1b
        /*007e*/ 	.short	0x00ff


	//----- nvinfo : EIATTR_EXIT_INSTR_OFFSETS
	.align		4
        /*0080*/ 	.byte	0x04, 0x1c
        /*0082*/ 	.short	(.L_27 - .L_26)


	//   ....[0]....
.L_26:
        /*0084*/ 	.word	0x00000960


	//   ....[1]....
        /*0088*/ 	.word	0x00000980


	//----- nvinfo : EIATTR_REQNTID
	.align		4
.L_27:
        /*008c*/ 	.byte	0x04, 0x10
        /*008e*/ 	.short	(.L_29 - .L_28)
.L_28:
        /*0090*/ 	.word	0x00000080
        /*0094*/ 	.word	0x00000001
        /*0098*/ 	.word	0x00000001


	//----- nvinfo : EIATTR_CBANK_PARAM_SIZE
	.align		4
.L_29:
        /*009c*/ 	.byte	0x03, 0x19
        /*009e*/ 	.short	0x0034


	//----- nvinfo : EIATTR_PARAM_CBANK
	.align		4
        /*00a0*/ 	.byte	0x04, 0x0a
        /*00a2*/ 	.short	(.L_31 - .L_30)
	.align		4
.L_30:
        /*00a4*/ 	.word	index@(.nv.constant0.triton_poi_fused__native_batch_norm_legit_no_training_relu_9)
        /*00a8*/ 	.short	0x0210
        /*00aa*/ 	.short	0x0034


	//----- nvinfo : EIATTR_SW_WAR
	.align		4
.L_31:
        /*00ac*/ 	.byte	0x04, 0x36
        /*00ae*/ 	.short	(.L_33 - .L_32)
.L_32:
        /*00b0*/ 	.word	0x00000008
.L_33:


//--------------------- .nv.callgraph             --------------------------
	.section	.nv.callgraph,"",@"SHT_CUDA_CALLGRAPH"
	.align	4
	.sectionentsize	8
	.align		4
        /*0000*/ 	.word	0x00000000
	.align		4
        /*0004*/ 	.word	0xffffffff
	.align		4
        /*0008*/ 	.word	0x00000000
	.align		4
        /*000c*/ 	.word	0xfffffffe
	.align		4
        /*0010*/ 	.word	0x00000000
	.align		4
        /*0014*/ 	.word	0xfffffffd
	.align		4
        /*0018*/ 	.word	0x00000000
	.align		4
        /*001c*/ 	.word	0xfffffffc


//--------------------- .nv.constant4             --------------------------
	.section	.nv.constant4,"a",@progbits
	.align	8
	.align		8
.nv.constant4:
        /*0000*/ 	.dword	_$_str
	.align		8
        /*0008*/ 	.dword	_$_str_$_2


//--------------------- .text.triton_poi_fused__native_batch_norm_legit_no_training_relu_9 --------------------------
	.section	.text.triton_poi_fused__native_batch_norm_legit_no_training_relu_9,"ax",@progbits
	.align	128
        .global         triton_poi_fused__native_batch_norm_legit_no_training_relu_9
        .type           triton_poi_fused__native_batch_norm_legit_no_training_relu_9,@function
        .size           triton_poi_fused__native_batch_norm_legit_no_training_relu_9,(.L_x_1 - triton_poi_fused__native_batch_norm_legit_no_training_relu_9)
        .other          triton_poi_fused__native_batch_norm_legit_no_training_relu_9,@"STO_CUDA_ENTRY STV_DEFAULT"
triton_poi_fused__native_batch_norm_legit_no_training_relu_9:
.text.triton_poi_fused__native_batch_norm_legit_no_training_relu_9:
[----:B------:R-:W0:Y:S01]  /*0000*/  LDC R1, c[0x0][0x28] ;  /* 0x00000a00ff017b82 */ /* 0x000e220000000800 */
[----:B------:R-:W1:Y:S07]  /*0010*/  S2R R0, SR_TID.X ;  /* 0x0000000000007919 */ /* 0x000e6e0000002100 */
[----:B------:R-:W2:Y:S01]  /*0020*/  LDC.64 R6, c[0x0][0x220] ;  /* 0x00008800ff067b82 */ /* 0x000ea20000000a00 */
[----:B------:R-:W-:Y:S01]  /*0030*/  ULDC.64 UR4, c[0x0][0x208] ;  /* 0x0000820000047ab9 */ /* 0x000fe20000000a00 */
[----:B------:R-:W3:Y:S06]  /*0040*/  S2R R3, SR_CTAID.X ;  /* 0x0000000000037919 */ /* 0x000eec0000002500 */
[----:B------:R-:W4:Y:S01]  /*0050*/  LDC.64 R18, c[0x0][0x218] ;  /* 0x00008600ff127b82 */ /* 0x000f220000000a00 */
[----:B-1----:R-:W-:-:S04]  /*0060*/  SHF.L.U32 R0, R0, 0x2, RZ ;  /* 0x0000000200007819 */ /* 0x002fc800000006ff */
[----:B------:R-:W-:-:S04]  /*0070*/  LOP3.LUT R0, R0, 0x1fc, RZ, 0xc0, !PT ;  /* 0x000001fc00007812 */ /* 0x000fc800078ec0ff */
[----:B---3--:R-:W-:-:S04]  /*0080*/  LEA R4, R3, R0, 0x9 ;  /* 0x0000000003047211 */ /* 0x008fc800078e48ff */
[----:B------:R-:W-:Y:S01]  /*0090*/  IADD3 R2, R4, 0x2, RZ ;  /* 0x0000000204027810 */ /* 0x000fe20007ffe0ff */
[C---:B------:R-:W-:Y:S01]  /*00a0*/  IMAD.HI R3, R4.reuse, 0x60f25deb, RZ ;  /* 0x60f25deb04037827 */ /* 0x040fe200078e02ff */
[----:B------:R-:W-:Y:S02]  /*00b0*/  IADD3 R0, R4, 0x1, RZ ;  /* 0x0000000104007810 */ /* 0x000fe40007ffe0ff */
[----:B------:R-:W-:Y:S02]  /*00c0*/  ISETP.GE.AND P0, PT, R4, 0xa900, PT ;  /* 0x0000a9000400780c */ /* 0x000fe40003f06270 */
[----:B------:R-:W-:Y:S01]  /*00d0*/  SHF.R.U32.HI R8, RZ, 0x1f, R3 ;  /* 0x0000001fff087819 */ /* 0x000fe20000011603 */
[----:B------:R-:W-:-:S03]  /*00e0*/  IMAD.HI R5, R0, 0x60f25deb, RZ ;  /* 0x60f25deb00057827 */ /* 0x000fc600078e02ff */
[----:B------:R-:W-:Y:S01]  /*00f0*/  LEA.HI.SX32 R8, R3, R8, 0x1a ;  /* 0x0000000803087211 */ /* 0x000fe200078fd2ff */
[----:B------:R-:W-:Y:S01]  /*0100*/  IMAD.HI R3, R2, 0x60f25deb, RZ ;  /* 0x60f25deb02037827 */ /* 0x000fe200078e02ff */
[----:B------:R-:W-:Y:S02]  /*0110*/  SHF.R.U32.HI R2, RZ, 0x1f, R5 ;  /* 0x0000001fff027819 */ /* 0x000fe40000011605 */
[----:B------:R-:W-:Y:S01]  /*0120*/  LEA.HI R9, R8, R8, RZ, 0x6 ;  /* 0x0000000808097211 */ /* 0x000fe200078f30ff */
[----:B------:R-:W-:Y:S01]  /*0130*/  VIADD R0, R4, 0x3 ;  /* 0x0000000304007836 */ /* 0x000fe20000000000 */
[----:B------:R-:W-:Y:S02]  /*0140*/  SHF.R.U32.HI R10, RZ, 0x1f, R3 ;  /* 0x0000001fff0a7819 */ /* 0x000fe40000011603 */
[----:B------:R-:W-:Y:S02]  /*0150*/  LEA.HI.SX32 R2, R5, R2, 0x1a ;  /* 0x0000000205027211 */ /* 0x000fe400078fd2ff */
[----:B------:R-:W-:Y:S01]  /*0160*/  LEA.HI.SX32 R10, R3, R10, 0x1a ;  /* 0x0000000a030a7211 */ /* 0x000fe200078fd2ff */
[----:B------:R-:W-:Y:S01]  /*0170*/  IMAD.HI R3, R0, 0x60f25deb, RZ ;  /* 0x60f25deb00037827 */ /* 0x000fe200078e02ff */
[----:B------:R-:W-:Y:S01]  /*0180*/  LOP3.LUT R9, R9, 0xffffffc0, RZ, 0xc0, !PT ;  /* 0xffffffc009097812 */ /* 0x000fe200078ec0ff */
[----:B------:R-:W-:Y:S01]  /*0190*/  HFMA2.MMA R0, -RZ, RZ, 0, 0 ;  /* 0x00000000ff007435 */ /* 0x000fe200000001ff */
[----:B------:R-:W-:-:S02]  /*01a0*/  LEA.HI R5, R2, R2, RZ, 0x6 ;  /* 0x0000000202057211 */ /* 0x000fc400078f30ff */
[----:B------:R-:W-:Y:S02]  /*01b0*/  IADD3 R27, R8, -R9, RZ ;  /* 0x80000009081b7210 */ /* 0x000fe40007ffe0ff */
[----:B------:R-:W-:Y:S02]  /*01c0*/  LEA.HI R8, R10, R10, RZ, 0x6 ;  /* 0x0000000a0a087211 */ /* 0x000fe400078f30ff */
[----:B------:R-:W-:Y:S02]  /*01d0*/  SHF.R.U32.HI R12, RZ, 0x1f, R3 ;  /* 0x0000001fff0c7819 */ /* 0x000fe40000011603 */
[----:B------:R-:W-:Y:S02]  /*01e0*/  LOP3.LUT R5, R5, 0xffffffc0, RZ, 0xc0, !PT ;  /* 0xffffffc005057812 */ /* 0x000fe400078ec0ff */
[----:B------:R-:W-:Y:S01]  /*01f0*/  LOP3.LUT R11, R8, 0xffffffc0, RZ, 0xc0, !PT ;  /* 0xffffffc0080b7812 */ /* 0x000fe200078ec0ff */
[----:B--2---:R-:W-:Y:S01]  /*0200*/  IMAD.WIDE R8, R27, 0x4, R6 ;  /* 0x000000041b087825 */ /* 0x004fe200078e0206 */
[----:B------:R-:W-:-:S02]  /*0210*/  LEA.HI.SX32 R12, R3, R12, 0x1a ;  /* 0x0000000c030c7211 */ /* 0x000fc400078fd2ff */
[----:B------:R-:W-:Y:S01]  /*0220*/  IADD3 R25, R2, -R5, RZ ;  /* 0x8000000502197210 */ /* 0x000fe20007ffe0ff */
[----:B------:R-:W-:Y:S01]  /*0230*/  IMAD.IADD R26, R10, 0x1, -R11 ;  /* 0x000000010a1a7824 */ /* 0x000fe200078e0a0b */
[----:B------:R-:W-:Y:S01]  /*0240*/  LEA.HI R2, R12, R12, RZ, 0x6 ;  /* 0x0000000c0c027211 */ /* 0x000fe200078f30ff */
[----:B------:R1:W2:Y:S01]  /*0250*/  @!P0 LDG.E.EL R0, desc[UR4][R8.64] ;  /* 0x0000000408008981 */ /* 0x0002a2000c2e1900 */
[----:B------:R-:W-:Y:S01]  /*0260*/  MOV R3, RZ ;  /* 0x000000ff00037202 */ /* 0x000fe20000000f00 */
[--C-:B------:R-:W-:Y:S01]  /*0270*/  IMAD.WIDE R16, R25, 0x4, R6.reuse ;  /* 0x0000000419107825 */ /* 0x100fe200078e0206 */
[----:B------:R-:W-:Y:S02]  /*0280*/  LOP3.LUT R5, R2, 0xffffffc0, RZ, 0xc0, !PT ;  /* 0xffffffc002057812 */ /* 0x000fe400078ec0ff */
[----:B------:R-:W-:Y:S01]  /*0290*/  CS2R R14, SRZ ;  /* 0x00000000000e7805 */ /* 0x000fe2000001ff00 */
[--C-:B------:R-:W-:Y:S01]  /*02a0*/  IMAD.WIDE R28, R26, 0x4, R6.reuse ;  /* 0x000000041a1c7825 */ /* 0x100fe200078e0206 */
[----:B------:R-:W-:Y:S01]  /*02b0*/  IADD3 R24, R12, -R5, RZ ;  /* 0x800000050c187210 */ /* 0x000fe20007ffe0ff */
[----:B------:R3:W5:Y:S01]  /*02c0*/  @!P0 LDG.E.EL R3, desc[UR4][R16.64] ;  /* 0x0000000410038981 */ /* 0x000762000c2e1900 */
[----:B-1----:R-:W1:Y:S03]  /*02d0*/  LDC.64 R8, c[0x0][0x228] ;  /* 0x00008a00ff087b82 */ /* 0x002e660000000a00 */
[----:B------:R-:W-:Y:S01]  /*02e0*/  IMAD.WIDE R6, R24, 0x4, R6 ;  /* 0x0000000418067825 */ /* 0x000fe200078e0206 */
[----:B------:R-:W5:Y:S04]  /*02f0*/  @!P0 LDG.E.EL R14, desc[UR4][R28.64] ;  /* 0x000000041c0e8981 */ /* 0x000f68000c2e1900 */
[----:B------:R3:W5:Y:S01]  /*0300*/  @!P0 LDG.E.EL R15, desc[UR4][R6.64] ;  /* 0x00000004060f8981 */ /* 0x000762000c2e1900 */
[--C-:B----4-:R-:W-:Y:S01]  /*0310*/  IMAD.WIDE R12, R27, 0x4, R18.reuse ;  /* 0x000000041b0c7825 */ /* 0x110fe200078e0212 */
[----:B------:R-:W-:Y:S01]  /*0320*/  CS2R R22, SRZ ;  /* 0x0000000000167805 */ /* 0x000fe2000001ff00 */
[----:B---3--:R-:W3:Y:S01]  /*0330*/  LDC.64 R16, c[0x0][0x230] ;  /* 0x00008c00ff107b82 */ /* 0x008ee20000000a00 */
[----:B------:R-:W-:Y:S01]  /*0340*/  CS2R R20, SRZ ;  /* 0x0000000000147805 */ /* 0x000fe2000001ff00 */
[----:B------:R-:W-:-:S04]  /*0350*/  IMAD.WIDE R10, R25, 0x4, R18 ;  /* 0x00000004190a7825 */ /* 0x000fc800078e0212 */
[--C-:B0-----:R-:W-:Y:S01]  /*0360*/  IMAD.WIDE R6, R26, 0x4, R18.reuse ;  /* 0x000000041a067825 */ /* 0x101fe200078e0212 */
[----:B------:R1:W4:Y:S03]  /*0370*/  @!P0 LDG.E.EL R21, desc[UR4][R10.64] ;  /* 0x000000040a158981 */ /* 0x000326000c2e1900 */
[----:B------:R-:W-:Y:S01]  /*0380*/  IMAD.WIDE R18, R24, 0x4, R18 ;  /* 0x0000000418127825 */ /* 0x000fe200078e0212 */
[----:B------:R0:W4:Y:S04]  /*0390*/  @!P0 LDG.E.EL R22, desc[UR4][R6.64] ;  /* 0x0000000406168981 */ /* 0x000128000c2e1900 */
[----:B------:R0:W4:Y:S01]  /*03a0*/  @!P0 LDG.E.EL R23, desc[UR4][R18.64] ;  /* 0x0000000412178981 */ /* 0x000122000c2e1900 */
[----:B-1----:R-:W-:-:S03]  /*03b0*/  IMAD.WIDE R10, R25, 0x4, R8 ;  /* 0x00000004190a7825 */ /* 0x002fc600078e0208 */
[----:B------:R1:W4:Y:S01]  /*03c0*/  @!P0 LDG.E.EL R20, desc[UR4][R12.64] ;  /* 0x000000040c148981 */ /* 0x000322000c2e1900 */
[----:B0-----:R-:W-:Y:S01]  /*03d0*/  CS2R R6, SRZ ;  /* 0x0000000000067805 */ /* 0x001fe2000001ff00 */
[----:B------:R-:W0:Y:S01]  /*03e0*/  LDC.64 R18, c[0x0][0x210] ;  /* 0x00008400ff127b82 */ /* 0x000e220000000a00 */
[----:B------:R-:W-:-:S04]  /*03f0*/  IMAD.WIDE R28, R27, 0x4, R8 ;  /* 0x000000041b1c7825 */ /* 0x000fc800078e0208 */
[----:B------:R3:W4:Y:S01]  /*0400*/  @!P0 LDG.E.EL R6, desc[UR4][R10.64] ;  /* 0x000000040a068981 */ /* 0x000722000c2e1900 */
[----:B-1----:R-:W-:Y:S01]  /*0410*/  CS2R R12, SRZ ;  /* 0x00000000000c7805 */ /* 0x002fe2000001ff00 */
[----:B------:R-:W-:Y:S01]  /*0420*/  HFMA2.MMA R5, -RZ, RZ, 0, 0 ;  /* 0x00000000ff057435 */ /* 0x000fe200000001ff */
[----:B------:R-:W-:-:S04]  /*0430*/  IMAD.MOV.U32 R2, RZ, RZ, RZ ;  /* 0x000000ffff027224 */ /* 0x000fc800078e00ff */
[----:B------:R-:W4:Y:S01]  /*0440*/  @!P0 LDG.E.EL R13, desc[UR4][R28.64] ;  /* 0x000000041c0d8981 */ /* 0x000f22000c2e1900 */
[----:B---3--:R-:W-:-:S04]  /*0450*/  IMAD.WIDE R10, R26, 0x4, R8 ;  /* 0x000000041a0a7825 */ /* 0x008fc800078e0208 */
[----:B------:R-:W-:Y:S01]  /*0460*/  IMAD.WIDE R8, R24, 0x4, R8 ;  /* 0x0000000418087825 */ /* 0x000fe200078e0208 */
[----:B------:R1:W3:Y:S04]  /*0470*/  @!P0 LDG.E.EL R7, desc[UR4][R10.64] ;  /* 0x000000040a078981 */ /* 0x0002e8000c2e1900 */
[----:B------:R1:W3:Y:S02]  /*0480*/  @!P0 LDG.E.EL R12, desc[UR4][R8.64] ;  /* 0x00000004080c8981 */ /* 0x0002e4000c2e1900 */
[----:B-1----:R-:W-:-:S04]  /*0490*/  IMAD.WIDE R10, R26, 0x4, R16 ;  /* 0x000000041a0a7825 */ /* 0x002fc800078e0210 */
[----:B------:R-:W-:Y:S01]  /*04a0*/  IMAD.WIDE R8, R27, 0x4, R16 ;  /* 0x000000041b087825 */ /* 0x000fe200078e0210 */
[----:B------:R1:W3:Y:S04]  /*04b0*/  @!P0 LDG.E.EL R2, desc[UR4][R10.64] ;  /* 0x000000040a028981 */ /* 0x0002e8000c2e1900 */
[----:B------:R1:W3:Y:S01]  /*04c0*/  @!P0 LDG.E.EL R5, desc[UR4][R8.64] ;  /* 0x0000000408058981 */ /* 0x0002e2000c2e1900 */
[----:B0-----:R-:W-:Y:S01]  /*04d0*/  IMAD.WIDE R18, R4, 0x4, R18 ;  /* 0x0000000404127825 */ /* 0x001fe200078e0212 */
[----:B-1----:R-:W-:Y:S02]  /*04e0*/  CS2R R10, SRZ ;  /* 0x00000000000a7805 */ /* 0x002fe4000001ff00 */
[----:B------:R-:W-:Y:S01]  /*04f0*/  CS2R R8, SRZ ;  /* 0x0000000000087805 */ /* 0x000fe2000001ff00 */
[----:B------:R-:W-:-:S05]  /*0500*/  HFMA2.MMA R27, -RZ, RZ, 0, 0 ;  /* 0x00000000ff1b7435 */ /* 0x000fca00000001ff */
[----:B------:R0:W4:Y:S02]  /*0510*/  @!P0 LDG.E.128 R8, desc[UR4][R18.64] ;  /* 0x0000000412088981 */ /* 0x000124000c1e1d00 */
[----:B0-----:R-:W-:Y:S01]  /*0520*/  IMAD.WIDE R18, R25, 0x4, R16 ;  /* 0x0000000419127825 */ /* 0x001fe200078e0210 */
[----:B------:R-:W-:-:S03]  /*0530*/  MOV R25, RZ ;  /* 0x000000ff00197202 */ /* 0x000fc60000000f00 */
[----:B------:R-:W-:Y:S01]  /*0540*/  IMAD.WIDE R16, R24, 0x4, R16 ;  /* 0x0000000418107825 */ /* 0x000fe200078e0210 */
[----:B------:R0:W3:Y:S04]  /*0550*/  @!P0 LDG.E.EL R27, desc[UR4][R18.64] ;  /* 0x00000004121b8981 */ /* 0x0000e8000c2e1900 */
[----:B------:R1:W3:Y:S01]  /*0560*/  @!P0 LDG.E.EL R25, desc[UR4][R16.64] ;  /* 0x0000000410198981 */ /* 0x0002e2000c2e1900 */
[----:B--2---:R-:W-:-:S06]  /*0570*/  FADD R24, R0, 0.0010000000474974513054 ;  /* 0x3a83126f00187421 */ /* 0x004fcc0000000000 */
[----:B------:R-:W2:Y:S01]  /*0580*/  MUFU.SQRT R24, R24 ;  /* 0x0000001800187308 */ /* 0x000ea20000002000 */
[----:B-----5:R-:W-:Y:S01]  /*0590*/  FADD R3, R3, 0.0010000000474974513054 ;  /* 0x3a83126f03037421 */ /* 0x020fe20000000000 */
[----:B------:R-:W-:-:S06]  /*05a0*/  FADD R14, R14, 0.0010000000474974513054 ;  /* 0x3a83126f0e0e7421 */ /* 0x000fcc0000000000 */
[----:B------:R-:W5:Y:S01]  /*05b0*/  MUFU.SQRT R3, R3 ;  /* 0x0000000300037308 */ /* 0x000f620000002000 */
[----:B------:R-:W-:Y:S01]  /*05c0*/  FADD R15, R15, 0.0010000000474974513054 ;  /* 0x3a83126f0f0f7421 */ /* 0x000fe20000000000 */
[----:B--2---:R-:W-:-:S06]  /*05d0*/  FSETP.GT.AND P5, PT, R24, 8.50705917302346158658e+37, PT ;  /* 0x7e8000001800780b */ /* 0x004fcc0003fa4000 */
[----:B------:R-:W2:Y:S01]  /*05e0*/  MUFU.SQRT R28, R15 ;  /* 0x0000000f001c7308 */ /* 0x000ea20000002000 */
[----:B------:R-:W-:-:S07]  /*05f0*/  FSETP.GEU.AND P1, PT, R24, 1.175494350822287508e-38, PT ;  /* 0x008000001800780b */ /* 0x000fce0003f2e000 */
[----:B------:R1:W1:Y:S01]  /*0600*/  MUFU.SQRT R26, R14 ;  /* 0x0000000e001a7308 */ /* 0x0002620000002000 */
[----:B------:R-:W-:Y:S02]  /*0610*/  MOV R0, 0x3e800000 ;  /* 0x3e80000000007802 */ /* 0x000fe40000000f00 */
[C---:B-----5:R-:W-:Y:S01]  /*0620*/  FSETP.GT.AND P2, PT, R3.reuse, 8.50705917302346158658e+37, PT ;  /* 0x7e8000000300780b */ /* 0x060fe20003f44000 */
[----:B------:R-:W-:Y:S01]  /*0630*/  @P5 FMUL R24, R24, 0.25 ;  /* 0x3e80000018185820 */ /* 0x000fe20000400000 */
[----:B0-----:R-:W-:Y:S02]  /*0640*/  FSEL R19, R0, 1, P5 ;  /* 0x3f80000000137808 */ /* 0x001fe40002800000 */
[----:B--2---:R-:W-:Y:S01]  /*0650*/  FSETP.GT.AND P6, PT, R28, 8.50705917302346158658e+37, PT ;  /* 0x7e8000001c00780b */ /* 0x004fe20003fc4000 */
[----:B------:R-:W-:Y:S01]  /*0660*/  @!P1 FMUL R24, R24, 16777216 ;  /* 0x4b80000018189820 */ /* 0x000fe20000400000 */
[----:B------:R-:W-:Y:S01]  /*0670*/  FSETP.GEU.AND P3, PT, R3, 1.175494350822287508e-38, PT ;  /* 0x008000000300780b */ /* 0x000fe20003f6e000 */
[----:B------:R-:W-:Y:S01]  /*0680*/  @!P1 FMUL R19, R19, 16777216 ;  /* 0x4b80000013139820 */ /* 0x000fe20000400000 */
[----:B------:R-:W-:Y:S01]  /*0690*/  FSETP.GEU.AND P1, PT, R28, 1.175494350822287508e-38, PT ;  /* 0x008000001c00780b */ /* 0x000fe20003f2e000 */
[----:B-1----:R-:W0:Y:S01]  /*06a0*/  LDC.64 R14, c[0x0][0x238] ;  /* 0x00008e00ff0e7b82 */ /* 0x002e220000000a00 */
[----:B------:R-:W-:-:S02]  /*06b0*/  FSETP.GT.AND P4, PT, R26, 8.50705917302346158658e+37, PT ;  /* 0x7e8000001a00780b */ /* 0x000fc40003f84000 */
[----:B------:R-:W-:Y:S01]  /*06c0*/  FSETP.GEU.AND P5, PT, R26, 1.175494350822287508e-38, PT ;  /* 0x008000001a00780b */ /* 0x000fe20003fae000 */
[----:B------:R-:W-:Y:S01]  /*06d0*/  @P2 FMUL R3, R3, 0.25 ;  /* 0x3e80000003032820 */ /* 0x000fe20000400000 */
[----:B------:R-:W1:Y:S03]  /*06e0*/  MUFU.RCP R17, R24 ;  /* 0x0000001800117308 */ /* 0x000e660000001000 */
[----:B------:R-:W-:Y:S02]  /*06f0*/  @P6 FMUL R28, R28, 0.25 ;  /* 0x3e8000001c1c6820 */ /* 0x000fe40000400000 */
[----:B------:R-:W-:Y:S02]  /*0700*/  @!P3 FMUL R3, R3, 16777216 ;  /* 0x4b8000000303b820 */ /* 0x000fe40000400000 */
[----:B------:R-:W-:Y:S02]  /*0710*/  @!P1 FMUL R28, R28, 16777216 ;  /* 0x4b8000001c1c9820 */ /* 0x000fe40000400000 */
[----:B------:R-:W-:-:S02]  /*0720*/  @P4 FMUL R26, R26, 0.25 ;  /* 0x3e8000001a1a4820 */ /* 0x000fc40000400000 */
[----:B------:R-:W2:Y:S02]  /*0730*/  MUFU.RCP R3, R3 ;  /* 0x0000000300037308 */ /* 0x000ea40000001000 */
[----:B------:R-:W-:Y:S01]  /*0740*/  @!P5 FMUL R26, R26, 16777216 ;  /* 0x4b8000001a1ad820 */ /* 0x000fe20000400000 */
[----:B------:R-:W-:-:S05]  /*0750*/  FSEL R18, R0, 1, P2 ;  /* 0x3f80000000127808 */ /* 0x000fca0001000000 */
[----:B------:R-:W5:Y:S01]  /*0760*/  MUFU.RCP R16, R26 ;  /* 0x0000001a00107308 */ /* 0x000f620000001000 */
[----:B-1----:R-:W-:Y:S01]  /*0770*/  FMUL R17, R17, R19 ;  /* 0x0000001311117220 */ /* 0x002fe20000400000 */
[----:B------:R-:W-:-:S06]  /*0780*/  FSEL R19, R0, 1, P4 ;  /* 0x3f80000000137808 */ /* 0x000fcc0002000000 */
[----:B------:R-:W1:Y:S01]  /*0790*/  MUFU.RCP R28, R28 ;  /* 0x0000001c001c7308 */ /* 0x000e620000001000 */
[----:B------:R-:W-:Y:S01]  /*07a0*/  FSEL R29, R0, 1, P6 ;  /* 0x3f800000001d7808 */ /* 0x000fe20003000000 */
[----:B------:R-:W-:Y:S01]  /*07b0*/  @!P3 FMUL R18, R18, 16777216 ;  /* 0x4b8000001212b820 */ /* 0x000fe20000400000 */
[----:B------:R-:W-:-:S03]  /*07c0*/  @!P5 FMUL R19, R19, 16777216 ;  /* 0x4b8000001313d820 */ /* 0x000fc60000400000 */
[----:B------:R-:W-:Y:S01]  /*07d0*/  @!P1 FMUL R29, R29, 16777216 ;  /* 0x4b8000001d1d9820 */ /* 0x000fe20000400000 */
[----:B--2---:R-:W-:Y:S01]  /*07e0*/  FMUL R3, R3, R18 ;  /* 0x0000001203037220 */ /* 0x004fe20000400000 */
[----:B-----5:R-:W-:Y:S02]  /*07f0*/  FMUL R16, R16, R19 ;  /* 0x0000001310107220 */ /* 0x020fe40000400000 */
[----:B-1----:R-:W-:Y:S01]  /*0800*/  FMUL R29, R28, R29 ;  /* 0x0000001d1c1d7220 */ /* 0x002fe20000400000 */
[----:B----4-:R-:W-:Y:S01]  /*0810*/  FADD R8, -R20, R8 ;  /* 0x0000000814087221 */ /* 0x010fe20000000100 */
[----:B------:R-:W-:Y:S01]  /*0820*/  FADD R18, -R23, R11 ;  /* 0x0000000b17127221 */ /* 0x000fe20000000100 */
[----:B------:R-:W-:Y:S01]  /*0830*/  FADD R11, -R22, R10 ;  /* 0x0000000a160b7221 */ /* 0x000fe20000000100 */
[----:B------:R-:W-:Y:S01]  /*0840*/  FADD R0, -R21, R9 ;  /* 0x0000000915007221 */ /* 0x000fe20000000100 */
[----:B------:R-:W-:Y:S01]  /*0850*/  FMUL R8, R17, R8 ;  /* 0x0000000811087220 */ /* 0x000fe20000400000 */
[----:B------:R-:W-:Y:S01]  /*0860*/  FMUL R18, R29, R18 ;  /* 0x000000121d127220 */ /* 0x000fe20000400000 */
[----:B------:R-:W-:Y:S01]  /*0870*/  FMUL R11, R16, R11 ;  /* 0x0000000b100b7220 */ /* 0x000fe20000400000 */
[----:B------:R-:W-:Y:S01]  /*0880*/  FMUL R0, R3, R0 ;  /* 0x0000000003007220 */ /* 0x000fe20000400000 */
[----:B---3--:R-:W-:-:S02]  /*0890*/  FFMA R5, R8, R13, R5 ;  /* 0x0000000d08057223 */ /* 0x008fc40000000005 */
[----:B------:R-:W-:Y:S01]  /*08a0*/  FFMA R2, R11, R7, R2 ;  /* 0x000000070b027223 */ /* 0x000fe20000000002 */
[----:B------:R-:W-:Y:S01]  /*08b0*/  FFMA R0, R0, R6, R27 ;  /* 0x0000000600007223 */ /* 0x000fe2000000001b */
[----:B------:R-:W-:Y:S01]  /*08c0*/  FFMA R12, R18, R12, R25 ;  /* 0x0000000c120c7223 */ /* 0x000fe20000000019 */
[C---:B------:R-:W-:Y:S02]  /*08d0*/  FSETP.GEU.AND P4, PT, R5.reuse, RZ, PT ;  /* 0x000000ff0500720b */ /* 0x040fe40003f8e000 */
[----:B------:R-:W-:Y:S02]  /*08e0*/  FSETP.GEU.AND P2, PT, R2, RZ, PT ;  /* 0x000000ff0200720b */ /* 0x000fe40003f4e000 */
[----:B------:R-:W-:Y:S02]  /*08f0*/  FSETP.GEU.AND P1, PT, R12, RZ, PT ;  /* 0x000000ff0c00720b */ /* 0x000fe40003f2e000 */
[----:B------:R-:W-:Y:S01]  /*0900*/  FSETP.GEU.AND P3, PT, R0, RZ, PT ;  /* 0x000000ff0000720b */ /* 0x000fe20003f6e000 */
[----:B0-----:R-:W-:Y:S01]  /*0910*/  IMAD.WIDE R14, R4, 0x4, R14 ;  /* 0x00000004040e7825 */ /* 0x001fe200078e020e */
[----:B------:R-:W-:-:S02]  /*0920*/  SEL R4, R5, RZ, P4 ;  /* 0x000000ff05047207 */ /* 0x000fc40002000000 */
[----:B------:R-:W-:Y:S02]  /*0930*/  SEL R7, R12, RZ, P1 ;  /* 0x000000ff0c077207 */ /* 0x000fe40000800000 */
[----:B------:R-:W-:Y:S02]  /*0940*/  SEL R6, R2, RZ, P2 ;  /* 0x000000ff02067207 */ /* 0x000fe40001000000 */
[----:B------:R-:W-:Y:S01]  /*0950*/  SEL R5, R0, RZ, P3 ;  /* 0x000000ff00057207 */ /* 0x000fe20001800000 */
[----:B------:R-:W-:Y:S06]  /*0960*/  @P0 EXIT ;  /* 0x000000000000094d */ /* 0x000fec0003800000 */
[----:B------:R-:W-:Y:S01]  /*0970*/  STG.E.128 desc[UR4][R14.64], R4 ;  /* 0x000000040e007986 */ /* 0x000fe2000c101d04 */
[----:B------:R-:W-:Y:S05]  /*0980*/  EXIT ;  /* 0x000000000000794d */ /* 0x000fea0003800000 */
.L_x_0:
[----:B------:R-:W-:-:S00]  /*0990*/  BRA `(.L_x_0) ;  /* 0xfffffffc00fc7947 */ /* 0x000fc0000383ffff */
[----:B------:R-:W-:-:S00]  /*09a0*/  NOP ;  /* 0x0000000000007918 */ /* 0x000fc00000000000 */
        /* <DEDUP_REMOVED lines=13> */
.L_x_1:


//--------------------- .nv.global.init           --------------------------
	.section	.nv.global.init,"aw",@progbits
.nv.global.init:
	.type		_$_str,@object
	.size		_$_str,(_$_str_$_2 - _$_str)
_$_str:
        /*0000*/ 	.byte	0x5f, 0x5f, 0x43, 0x55, 0x44, 0x41, 0x5f, 0x46, 0x54, 0x5a, 0x00
	.type		_$_str_$_2,@object
	.size		_$_str_$_2,(.L_1 - _$_str_$_2)
_$_str_$_2:
        /*000b*/ 	.byte	0x5f, 0x5f, 0x43, 0x55, 0x44, 0x41, 0x5f, 0x50, 0x52, 0x45, 0x43, 0x5f, 0x53, 0x51, 0x52, 0x54
        /*001b*/ 	.byte	0x00
.L_1:


//--------------------- .nv.constant0.triton_poi_fused__native_batch_norm_legit_no_training_relu_9 --------------------------
	.section	.nv.constant0.triton_poi_fused__native_batch_norm_legit_no_training_relu_9,"a",@progbits
	.sectionflags	@""
	.align	4
.nv.constant0.triton_poi_fused__native_batch_norm_legit_no_training_relu_9:
	.zero		580
